//
// Generated by NVIDIA NVVM Compiler
//
// Compiler Build ID: CL-36424714
// Cuda compilation tools, release 13.0, V13.0.88
// Based on NVVM 20.0.0
//

.version 9.0
.target sm_100
.address_size 64

	// .globl	_Z10device_addPiS_S_
.extern .func  (.param .b32 func_retval0) vprintf
(
	.param .b64 vprintf_param_0,
	.param .b64 vprintf_param_1
)
;
.global .align 1 .b8 $str[30] = {95, 100, 101, 118, 105, 99, 101, 95, 97, 100, 100, 95, 32, 98, 108, 111, 99, 107, 73, 100, 120, 46, 120, 32, 61, 32, 37, 100, 44};

.visible .entry _Z10device_addPiS_S_(
	.param .u64 .ptr .align 1 _Z10device_addPiS_S__param_0,
	.param .u64 .ptr .align 1 _Z10device_addPiS_S__param_1,
	.param .u64 .ptr .align 1 _Z10device_addPiS_S__param_2
)
{
	.local .align 8 .b8 	__local_depot0[8];
	.reg .b64 	%SP;
	.reg .b64 	%SPL;
	.reg .b32 	%r<7>;
	.reg .b64 	%rd<15>;

	mov.u64 	%SPL, __local_depot0;
	cvta.local.u64 	%SP, %SPL;
	ld.param.u64 	%rd1, [_Z10device_addPiS_S__param_0];
	ld.param.u64 	%rd2, [_Z10device_addPiS_S__param_1];
	ld.param.u64 	%rd3, [_Z10device_addPiS_S__param_2];
	cvta.to.global.u64 	%rd4, %rd3;
	cvta.to.global.u64 	%rd5, %rd2;
	cvta.to.global.u64 	%rd6, %rd1;
	add.u64 	%rd7, %SP, 0;
	add.u64 	%rd8, %SPL, 0;
	mov.u32 	%r1, %ctaid.x;
	st.local.u32 	[%rd8], %r1;
	mov.u64 	%rd9, $str;
	cvta.global.u64 	%rd10, %rd9;
	{ // callseq 0, 0
	.param .b64 param0;
	st.param.b64 	[param0], %rd10;
	.param .b64 param1;
	st.param.b64 	[param1], %rd7;
	.param .b32 retval0;
	call.uni (retval0), 
	vprintf, 
	(
	param0, 
	param1
	);
	ld.param.b32 	%r2, [retval0];
	} // callseq 0
	mul.wide.u32 	%rd11, %r1, 4;
	add.s64 	%rd12, %rd6, %rd11;
	ld.global.u32 	%r4, [%rd12];
	add.s64 	%rd13, %rd5, %rd11;
	ld.global.u32 	%r5, [%rd13];
	add.s32 	%r6, %r5, %r4;
	add.s64 	%rd14, %rd4, %rd11;
	st.global.u32 	[%rd14], %r6;
	ret;

}


// ===== COMPILED SASS (sm_100) =====

	.target	sm_100

	.elftype	@"ET_EXEC"


//--------------------- .note.nv.tkinfo           --------------------------
	.section	.note.nv.tkinfo,"",@"SHT_NOTE"
	.sectionflags	@"SHF_NOTE_NV_TKINFO"
	.tkinfo
        /*0018*/ 	.word	0x00000002
        /*0030*/ 	.string	""
        /*0030*/ 	.string	"ptxas"
        /*0030*/ 	.string	"Cuda compilation tools, release 13.0, V13.0.88"
        /*0030*/ 	.string	"Build cuda_13.0.r13.0/compiler.36424714_0"
        /*0030*/ 	.string	"-arch sm_100 -m 64 "



//--------------------- .note.nv.cuinfo           --------------------------
	.section	.note.nv.cuinfo,"",@"SHT_NOTE"
	.sectionflags	@"SHF_NOTE_NV_CUINFO"
        /*0018*/ 	.short	0x0002
        /*001a*/ 	.short	0x0064
        /*001c*/ 	.short	0x0082
	.zero		2


//--------------------- .nv.info                  --------------------------
	.section	.nv.info,"",@"SHT_CUDA_INFO"
	.align	4


	//----- nvinfo : EIATTR_REGCOUNT
	.align		4
        /*0000*/ 	.byte	0x04, 0x2f
        /*0002*/ 	.short	(.L_2 - .L_1)
	.align		4
.L_1:
        /*0004*/ 	.word	index@(_Z10device_addPiS_S_)
        /*0008*/ 	.word	0x00000018


	//----- nvinfo : EIATTR_FRAME_SIZE
	.align		4
.L_2:
        /*000c*/ 	.byte	0x04, 0x11
        /*000e*/ 	.short	(.L_4 - .L_3)
	.align		4
.L_3:
        /*0010*/ 	.word	index@(_Z10device_addPiS_S_)
        /*0014*/ 	.word	0x00000008


	//----- nvinfo : EIATTR_MIN_STACK_SIZE
	.align		4
.L_4:
        /*0018*/ 	.byte	0x04, 0x12
        /*001a*/ 	.short	(.L_6 - .L_5)
	.align		4
.L_5:
        /*001c*/ 	.word	index@(_Z10device_addPiS_S_)
        /*0020*/ 	.word	0x00000008
.L_6:


//--------------------- .nv.compat                --------------------------
	.section	.nv.compat,"",@"SHT_CUDA_COMPAT_INFO"
	.align	4
        /*0000*/ 	.byte	0x02, 0x09, 0x00, 0x00, 0x02, 0x02, 0x01, 0x00, 0x02, 0x05, 0x05, 0x00, 0x03, 0x07, 0x01, 0x01
        /*0010*/ 	.byte	0x02, 0x03, 0x00, 0x00, 0x02, 0x06, 0x01, 0x00, 0x04, 0x0b, 0x08, 0x00, 0x09, 0x00, 0x00, 0x00
        /*0020*/ 	.byte	0x00, 0x00, 0x00, 0x00


//--------------------- .nv.info._Z10device_addPiS_S_ --------------------------
	.section	.nv.info._Z10device_addPiS_S_,"",@"SHT_CUDA_INFO"
	.sectionflags	@""
	.align	4


	//----- nvinfo : EIATTR_CUDA_API_VERSION
	.align		4
        /*0000*/ 	.byte	0x04, 0x37
        /*0002*/ 	.short	(.L_8 - .L_7)
.L_7:
        /*0004*/ 	.word	0x00000082


	//----- nvinfo : EIATTR_KPARAM_INFO
	.align		4
.L_8:
        /*0008*/ 	.byte	0x04, 0x17
        /*000a*/ 	.short	(.L_10 - .L_9)
.L_9:
        /*000c*/ 	.word	0x00000000
        /*0010*/ 	.short	0x0002
        /*0012*/ 	.short	0x0010
        /*0014*/ 	.byte	0x00, 0xf5, 0x21, 0x00


	//----- nvinfo : EIATTR_KPARAM_INFO
	.align		4
.L_10:
        /*0018*/ 	.byte	0x04, 0x17
        /*001a*/ 	.short	(.L_12 - .L_11)
.L_11:
        /*001c*/ 	.word	0x00000000
        /*0020*/ 	.short	0x0001
        /*0022*/ 	.short	0x0008
        /*0024*/ 	.byte	0x00, 0xf5, 0x21, 0x00


	//----- nvinfo : EIATTR_KPARAM_INFO
	.align		4
.L_12:
        /*0028*/ 	.byte	0x04, 0x17
        /*002a*/ 	.short	(.L_14 - .L_13)
.L_13:
        /*002c*/ 	.word	0x00000000
        /*0030*/ 	.short	0x0000
        /*0032*/ 	.short	0x0000
        /*0034*/ 	.byte	0x00, 0xf5, 0x21, 0x00


	//----- nvinfo : EIATTR_SPARSE_MMA_MASK
	.align		4
.L_14:
        /*0038*/ 	.byte	0x03, 0x50
        /*003a*/ 	.short	0x0000


	//----- nvinfo : EIATTR_MAXREG_COUNT
	.align		4
        /*003c*/ 	.byte	0x03, 0x1b
        /*003e*/ 	.short	0x00ff


	//----- nvinfo : EIATTR_EXTERNS
	.align		4
        /*0040*/ 	.byte	0x04, 0x0f
        /*0042*/ 	.short	(.L_16 - .L_15)


	//   ....[0]....
	.align		4
.L_15:
        /*0044*/ 	.word	index@(vprintf)


	//----- nvinfo : EIATTR_MERCURY_ISA_VERSION
	.align		4
.L_16:
        /*0048*/ 	.byte	0x03, 0x5f
        /*004a*/ 	.short	0x0101


	//----- nvinfo : EIATTR_VRC_CTA_INIT_COUNT
	.align		4
        /*004c*/ 	.byte	0x02, 0x4a
	.zero		1
	.zero		1


	//----- nvinfo : EIATTR_SYSCALL_OFFSETS
	.align		4
        /*0050*/ 	.byte	0x04, 0x46
        /*0052*/ 	.short	(.L_18 - .L_17)


	//   ....[0]....
.L_17:
        /*0054*/ 	.word	0x000000f0


	//----- nvinfo : EIATTR_EXIT_INSTR_OFFSETS
	.align		4
.L_18:
        /*0058*/ 	.byte	0x04, 0x1c
        /*005a*/ 	.short	(.L_20 - .L_19)


	//   ....[0]....
.L_19:
        /*005c*/ 	.word	0x000001a0


	//----- nvinfo : EIATTR_CBANK_PARAM_SIZE
	.align		4
.L_20:
        /*0060*/ 	.byte	0x03, 0x19
        /*0062*/ 	.short	0x0018


	//----- nvinfo : EIATTR_PARAM_CBANK
	.align		4
        /*0064*/ 	.byte	0x04, 0x0a
        /*0066*/ 	.short	(.L_22 - .L_21)
	.align		4
.L_21:
        /*0068*/ 	.word	index@(.nv.constant0._Z10device_addPiS_S_)
        /*006c*/ 	.short	0x0380
        /*006e*/ 	.short	0x0018


	//----- nvinfo : EIATTR_SW_WAR
	.align		4
.L_22:
        /*0070*/ 	.byte	0x04, 0x36
        /*0072*/ 	.short	(.L_24 - .L_23)
.L_23:
        /*0074*/ 	.word	0x00000008
.L_24:


//--------------------- .nv.callgraph             --------------------------
	.section	.nv.callgraph,"",@"SHT_CUDA_CALLGRAPH"
	.align	4
	.sectionentsize	8
	.align		4
        /*0000*/ 	.word	0x00000000
	.align		4
        /*0004*/ 	.word	0xffffffff
	.align		4
        /*0008*/ 	.word	index@(_Z10device_addPiS_S_)
	.align		4
        /*000c*/ 	.word	index@(vprintf)
	.align		4
        /*0010*/ 	.word	0x00000000
	.align		4
        /*0014*/ 	.word	0xfffffffe
	.align		4
        /*0018*/ 	.word	0x00000000
	.align		4
        /*001c*/ 	.word	0xfffffffd
	.align		4
        /*0020*/ 	.word	0x00000000
	.align		4
        /*0024*/ 	.word	0xfffffffc


//--------------------- .nv.constant4             --------------------------
	.section	.nv.constant4,"a",@progbits
	.align	8
	.align		8
.nv.constant4:
        /*0000*/ 	.dword	vprintf
	.align		8
        /*0008*/ 	.dword	$str


//--------------------- .text._Z10device_addPiS_S_ --------------------------
	.section	.text._Z10device_addPiS_S_,"ax",@progbits
	.align	128
        .global         _Z10device_addPiS_S_
        .type           _Z10device_addPiS_S_,@function
        .size           _Z10device_addPiS_S_,(.L_x_2 - _Z10device_addPiS_S_)
        .other          _Z10device_addPiS_S_,@"STO_CUDA_ENTRY STV_DEFAULT"
_Z10device_addPiS_S_:
.text._Z10device_addPiS_S_:
[----:B------:R-:W0:Y:S01]  /*0000*/  LDC R1, c[0x0][0x37c] ;  /* 0x0000df00ff017b82 */ /* 0x000e220000000800 */
[----:B------:R-:W1:Y:S01]  /*0010*/  S2R R2, SR_CTAID.X ;  /* 0x0000000000027919 */ /* 0x000e620000002500 */
[----:B0-----:R-:W-:Y:S01]  /*0020*/  IADD3 R1, PT, PT, R1, -0x8, RZ ;  /* 0xfffffff801017810 */ /* 0x001fe20007ffe0ff */
[----:B------:R-:W0:Y:S01]  /*0030*/  LDCU UR4, c[0x0][0x2f8] ;  /* 0x00005f00ff0477ac */ /* 0x000e220008000800 */
[----:B------:R-:W-:Y:S01]  /*0040*/  MOV R0, 0x0 ;  /* 0x0000000000007802 */ /* 0x000fe20000000f00 */
[----:B------:R-:W2:Y:S03]  /*0050*/  LDCU.64 UR6, c[0x4][0x8] ;  /* 0x01000100ff0677ac */ /* 0x000ea60008000a00 */
[----:B------:R3:W4:Y:S01]  /*0060*/  LDC.64 R8, c[0x4][R0] ;  /* 0x0100000000087b82 */ /* 0x0007220000000a00 */
[----:B------:R-:W5:Y:S01]  /*0070*/  LDCU UR5, c[0x0][0x2fc] ;  /* 0x00005f80ff0577ac */ /* 0x000f620008000800 */
[----:B------:R-:W1:Y:S01]  /*0080*/  LDCU.64 UR36, c[0x0][0x358] ;  /* 0x00006b00ff2477ac */ /* 0x000e620008000a00 */
[----:B0-----:R-:W-:-:S02]  /*0090*/  IADD3 R6, P0, PT, R1, UR4, RZ ;  /* 0x0000000401067c10 */ /* 0x001fc4000ff1e0ff */
[----:B--2---:R-:W-:Y:S01]  /*00a0*/  MOV R4, UR6 ;  /* 0x0000000600047c02 */ /* 0x004fe20008000f00 */
[----:B------:R-:W-:Y:S01]  /*00b0*/  IMAD.U32 R5, RZ, RZ, UR7 ;  /* 0x00000007ff057e24 */ /* 0x000fe2000f8e00ff */
[----:B-----5:R-:W-:Y:S01]  /*00c0*/  IADD3.X R7, PT, PT, RZ, UR5, RZ, P0, !PT ;  /* 0x00000005ff077c10 */ /* 0x020fe200087fe4ff */
[----:B-1----:R3:W-:Y:S08]  /*00d0*/  STL [R1], R2 ;  /* 0x0000000201007387 */ /* 0x0027f00000100800 */
[----:B------:R-:W-:-:S07]  /*00e0*/  LEPC R20, `(.L_x_0) ;  /* 0x000000001014794e */ /* 0x000fce0000000000 */
[----:B---34-:R-:W-:Y:S05]  /*00f0*/  CALL.ABS.NOINC R8 ;  /* 0x0000000008007343 */ /* 0x018fea0003c00000 */
.L_x_0:
[----:B------:R-:W0:Y:S08]  /*0100*/  LDC.64 R4, c[0x0][0x380] ;  /* 0x0000e000ff047b82 */ /* 0x000e300000000a00 */
[----:B------:R-:W1:Y:S08]  /*0110*/  LDC.64 R6, c[0x0][0x388] ;  /* 0x0000e200ff067b82 */ /* 0x000e700000000a00 */
[----:B------:R-:W2:Y:S01]  /*0120*/  LDC.64 R8, c[0x0][0x390] ;  /* 0x0000e400ff087b82 */ /* 0x000ea20000000a00 */
[----:B0-----:R-:W-:-:S06]  /*0130*/  IMAD.WIDE.U32 R4, R2, 0x4, R4 ;  /* 0x0000000402047825 */ /* 0x001fcc00078e0004 */
[----:B------:R-:W3:Y:S01]  /*0140*/  LDG.E R4, desc[UR36][R4.64] ;  /* 0x0000002404047981 */ /* 0x000ee2000c1e1900 */
[----:B-1----:R-:W-:-:S06]  /*0150*/  IMAD.WIDE.U32 R6, R2, 0x4, R6 ;  /* 0x0000000402067825 */ /* 0x002fcc00078e0006 */
[----:B------:R-:W3:Y:S01]  /*0160*/  LDG.E R7, desc[UR36][R6.64] ;  /* 0x0000002406077981 */ /* 0x000ee2000c1e1900 */
[----:B--2---:R-:W-:-:S04]  /*0170*/  IMAD.WIDE.U32 R2, R2, 0x4, R8 ;  /* 0x0000000402027825 */ /* 0x004fc800078e0008 */
[----:B---3--:R-:W-:-:S05]  /*0180*/  IMAD.IADD R9, R4, 0x1, R7 ;  /* 0x0000000104097824 */ /* 0x008fca00078e0207 */
[----:B------:R-:W-:Y:S01]  /*0190*/  STG.E desc[UR36][R2.64], R9 ;  /* 0x0000000902007986 */ /* 0x000fe2000c101924 */
[----:B------:R-:W-:Y:S05]  /*01a0*/  EXIT ;  /* 0x000000000000794d */ /* 0x000fea0003800000 */
.L_x_1:
[----:B------:R-:W-:-:S00]  /*01b0*/  BRA `(.L_x_1) ;  /* 0xfffffffc00fc7947 */ /* 0x000fc0000383ffff */
[----:B------:R-:W-:-:S00]  /*01c0*/  NOP ;  /* 0x0000000000007918 */ /* 0x000fc00000000000 */
        /* <DEDUP_REMOVED lines=11> */
.L_x_2:


//--------------------- .nv.global.init           --------------------------
	.section	.nv.global.init,"aw",@progbits
.nv.global.init:
	.type		$str,@object
	.size		$str,(.L_0 - $str)
$str:
        /*0000*/ 	.byte	0x5f, 0x64, 0x65, 0x76, 0x69, 0x63, 0x65, 0x5f, 0x61, 0x64, 0x64, 0x5f, 0x20, 0x62, 0x6c, 0x6f
        /*0010*/ 	.byte	0x63, 0x6b, 0x49, 0x64, 0x78, 0x2e, 0x78, 0x20, 0x3d, 0x20, 0x25, 0x64, 0x2c, 0x00
.L_0:


//--------------------- .nv.shared.reserved.0     --------------------------
	.section	.nv.shared.reserved.0,"aw",@nobits
	.weak		__nv_reservedSMEM_offset_0_alias
	.size		__nv_reservedSMEM_offset_0_alias, 0, 64
	.other		__nv_reservedSMEM_offset_0_alias,@"STO_CUDA_RESERVED_SHARED STV_DEFAULT"
__nv_reservedSMEM_offset_0_alias:
	.zero		0
	.zero		64


//--------------------- .nv.constant0._Z10device_addPiS_S_ --------------------------
	.section	.nv.constant0._Z10device_addPiS_S_,"a",@progbits
	.sectionflags	@""
	.align	4
.nv.constant0._Z10device_addPiS_S_:
	.zero		920


//--------------------- SYMBOLS --------------------------

	.type		.nv.reservedSmem.offset0,@object
	.size		.nv.reservedSmem.offset0,0x4
	.type		vprintf,@function
